//
// Generated by NVIDIA NVVM Compiler
//
// Compiler Build ID: CL-36424714
// Cuda compilation tools, release 13.0, V13.0.88
// Based on NVVM 20.0.0
//

.version 9.0
.target sm_100
.address_size 64

	// .globl	_Z4testv
.extern .func  (.param .b32 func_retval0) vprintf
(
	.param .b64 vprintf_param_0,
	.param .b64 vprintf_param_1
)
;
.global .align 1 .b8 $str[53] = {73, 44, 109, 32, 98, 108, 111, 99, 107, 32, 40, 37, 100, 44, 37, 100, 41, 44, 32, 116, 104, 114, 101, 97, 100, 32, 40, 37, 100, 44, 37, 100, 41, 44, 32, 109, 121, 32, 105, 61, 37, 100, 44, 32, 109, 121, 32, 106, 61, 37, 100, 10};

.visible .entry _Z4testv()
{
	.local .align 8 .b8 	__local_depot0[24];
	.reg .b64 	%SP;
	.reg .b64 	%SPL;
	.reg .b32 	%r<11>;
	.reg .b64 	%rd<5>;

	mov.u64 	%SPL, __local_depot0;
	cvta.local.u64 	%SP, %SPL;
	add.u64 	%rd1, %SP, 0;
	add.u64 	%rd2, %SPL, 0;
	mov.u32 	%r1, %ctaid.x;
	mov.u32 	%r2, %ntid.x;
	mov.u32 	%r3, %tid.x;
	mad.lo.s32 	%r4, %r1, %r2, %r3;
	mov.u32 	%r5, %ctaid.y;
	mov.u32 	%r6, %ntid.y;
	mov.u32 	%r7, %tid.y;
	mad.lo.s32 	%r8, %r5, %r6, %r7;
	st.local.v2.u32 	[%rd2], {%r1, %r5};
	st.local.v2.u32 	[%rd2+8], {%r3, %r7};
	st.local.v2.u32 	[%rd2+16], {%r4, %r8};
	mov.u64 	%rd3, $str;
	cvta.global.u64 	%rd4, %rd3;
	{ // callseq 0, 0
	.param .b64 param0;
	st.param.b64 	[param0], %rd4;
	.param .b64 param1;
	st.param.b64 	[param1], %rd1;
	.param .b32 retval0;
	call.uni (retval0), 
	vprintf, 
	(
	param0, 
	param1
	);
	ld.param.b32 	%r9, [retval0];
	} // callseq 0
	ret;

}
	// .globl	_Z6pi_estPi
.visible .entry _Z6pi_estPi(
	.param .u64 .ptr .align 1 _Z6pi_estPi_param_0
)
{
	.reg .pred 	%p<2>;
	.reg .b32 	%r<15>;
	.reg .b64 	%rd<3>;

	ld.param.u64 	%rd1, [_Z6pi_estPi_param_0];
	mov.u32 	%r1, %ctaid.x;
	mov.u32 	%r2, %ntid.x;
	mov.u32 	%r3, %tid.x;
	mad.lo.s32 	%r4, %r1, %r2, %r3;
	mov.u32 	%r5, %ctaid.y;
	mov.u32 	%r6, %ntid.y;
	mov.u32 	%r7, %tid.y;
	mad.lo.s32 	%r8, %r5, %r6, %r7;
	mul.lo.s32 	%r9, %r8, %r8;
	mad.lo.s32 	%r10, %r4, %r4, %r9;
	mov.u32 	%r11, %nctaid.x;
	mad.lo.s32 	%r12, %r11, %r2, -1;
	mul.lo.s32 	%r13, %r12, %r12;
	setp.gt.u32 	%p1, %r10, %r13;
	@%p1 bra 	$L__BB1_2;
	cvta.to.global.u64 	%rd2, %rd1;
	atom.global.add.u32 	%r14, [%rd2], 1;
$L__BB1_2:
	ret;

}


// ===== COMPILED SASS (sm_100) =====

	.target	sm_100

	.elftype	@"ET_EXEC"


//--------------------- .note.nv.tkinfo           --------------------------
	.section	.note.nv.tkinfo,"",@"SHT_NOTE"
	.sectionflags	@"SHF_NOTE_NV_TKINFO"
	.tkinfo
        /*0018*/ 	.word	0x00000002
        /*0030*/ 	.string	""
        /*0030*/ 	.string	"ptxas"
        /*0030*/ 	.string	"Cuda compilation tools, release 13.0, V13.0.88"
        /*0030*/ 	.string	"Build cuda_13.0.r13.0/compiler.36424714_0"
        /*0030*/ 	.string	"-arch sm_100 -m 64 "



//--------------------- .note.nv.cuinfo           --------------------------
	.section	.note.nv.cuinfo,"",@"SHT_NOTE"
	.sectionflags	@"SHF_NOTE_NV_CUINFO"
        /*0018*/ 	.short	0x0002
        /*001a*/ 	.short	0x0064
        /*001c*/ 	.short	0x0082
	.zero		2


//--------------------- .nv.info                  --------------------------
	.section	.nv.info,"",@"SHT_CUDA_INFO"
	.align	4


	//----- nvinfo : EIATTR_REGCOUNT
	.align		4
        /*0000*/ 	.byte	0x04, 0x2f
        /*0002*/ 	.short	(.L_2 - .L_1)
	.align		4
.L_1:
        /*0004*/ 	.word	index@(_Z4testv)
        /*0008*/ 	.word	0x00000018


	//----- nvinfo : EIATTR_FRAME_SIZE
	.align		4
.L_2:
        /*000c*/ 	.byte	0x04, 0x11
        /*000e*/ 	.short	(.L_4 - .L_3)
	.align		4
.L_3:
        /*0010*/ 	.word	index@(_Z4testv)
        /*0014*/ 	.word	0x00000018


	//----- nvinfo : EIATTR_REGCOUNT
	.align		4
.L_4:
        /*0018*/ 	.byte	0x04, 0x2f
        /*001a*/ 	.short	(.L_6 - .L_5)
	.align		4
.L_5:
        /*001c*/ 	.word	index@(_Z6pi_estPi)
        /*0020*/ 	.word	0x0000000a


	//----- nvinfo : EIATTR_FRAME_SIZE
	.align		4
.L_6:
        /*0024*/ 	.byte	0x04, 0x11
        /*0026*/ 	.short	(.L_8 - .L_7)
	.align		4
.L_7:
        /*0028*/ 	.word	index@(_Z6pi_estPi)
        /*002c*/ 	.word	0x00000000


	//----- nvinfo : EIATTR_MIN_STACK_SIZE
	.align		4
.L_8:
        /*0030*/ 	.byte	0x04, 0x12
        /*0032*/ 	.short	(.L_10 - .L_9)
	.align		4
.L_9:
        /*0034*/ 	.word	index@(_Z6pi_estPi)
        /*0038*/ 	.word	0x00000000


	//----- nvinfo : EIATTR_MIN_STACK_SIZE
	.align		4
.L_10:
        /*003c*/ 	.byte	0x04, 0x12
        /*003e*/ 	.short	(.L_12 - .L_11)
	.align		4
.L_11:
        /*0040*/ 	.word	index@(_Z4testv)
        /*0044*/ 	.word	0x00000018
.L_12:


//--------------------- .nv.compat                --------------------------
	.section	.nv.compat,"",@"SHT_CUDA_COMPAT_INFO"
	.align	4
        /*0000*/ 	.byte	0x02, 0x09, 0x00, 0x00, 0x02, 0x02, 0x01, 0x00, 0x02, 0x05, 0x05, 0x00, 0x03, 0x07, 0x01, 0x01
        /*0010*/ 	.byte	0x02, 0x03, 0x00, 0x00, 0x02, 0x06, 0x01, 0x00, 0x04, 0x0b, 0x08, 0x00, 0x09, 0x00, 0x00, 0x00
        /*0020*/ 	.byte	0x00, 0x00, 0x00, 0x00


//--------------------- .nv.info._Z6pi_estPi      --------------------------
	.section	.nv.info._Z6pi_estPi,"",@"SHT_CUDA_INFO"
	.sectionflags	@""
	.align	4


	//----- nvinfo : EIATTR_CUDA_API_VERSION
	.align		4
        /*0000*/ 	.byte	0x04, 0x37
        /*0002*/ 	.short	(.L_14 - .L_13)
.L_13:
        /*0004*/ 	.word	0x00000082


	//----- nvinfo : EIATTR_KPARAM_INFO
	.align		4
.L_14:
        /*0008*/ 	.byte	0x04, 0x17
        /*000a*/ 	.short	(.L_16 - .L_15)
.L_15:
        /*000c*/ 	.word	0x00000000
        /*0010*/ 	.short	0x0000
        /*0012*/ 	.short	0x0000
        /*0014*/ 	.byte	0x00, 0xf5, 0x21, 0x00


	//----- nvinfo : EIATTR_SPARSE_MMA_MASK
	.align		4
.L_16:
        /*0018*/ 	.byte	0x03, 0x50
        /*001a*/ 	.short	0x0000


	//----- nvinfo : EIATTR_MAXREG_COUNT
	.align		4
        /*001c*/ 	.byte	0x03, 0x1b
        /*001e*/ 	.short	0x00ff


	//----- nvinfo : EIATTR_MERCURY_ISA_VERSION
	.align		4
        /*0020*/ 	.byte	0x03, 0x5f
        /*0022*/ 	.short	0x0101


	//----- nvinfo : EIATTR_INT_WARP_WIDE_INSTR_OFFSETS
	.align		4
        /*0024*/ 	.byte	0x04, 0x31
        /*0026*/ 	.short	(.L_18 - .L_17)


	//   ....[0]....
.L_17:
        /*0028*/ 	.word	0x00000120


	//----- nvinfo : EIATTR_VRC_CTA_INIT_COUNT
	.align		4
.L_18:
        /*002c*/ 	.byte	0x02, 0x4a
	.zero		1
	.zero		1


	//----- nvinfo : EIATTR_EXIT_INSTR_OFFSETS
	.align		4
        /*0030*/ 	.byte	0x04, 0x1c
        /*0032*/ 	.short	(.L_20 - .L_19)


	//   ....[0]....
.L_19:
        /*0034*/ 	.word	0x000000f0


	//   ....[1]....
        /*0038*/ 	.word	0x00000180


	//----- nvinfo : EIATTR_CBANK_PARAM_SIZE
	.align		4
.L_20:
        /*003c*/ 	.byte	0x03, 0x19
        /*003e*/ 	.short	0x0008


	//----- nvinfo : EIATTR_PARAM_CBANK
	.align		4
        /*0040*/ 	.byte	0x04, 0x0a
        /*0042*/ 	.short	(.L_22 - .L_21)
	.align		4
.L_21:
        /*0044*/ 	.word	index@(.nv.constant0._Z6pi_estPi)
        /*0048*/ 	.short	0x0380
        /*004a*/ 	.short	0x0008


	//----- nvinfo : EIATTR_SW_WAR
	.align		4
.L_22:
        /*004c*/ 	.byte	0x04, 0x36
        /*004e*/ 	.short	(.L_24 - .L_23)
.L_23:
        /*0050*/ 	.word	0x00000008
.L_24:


//--------------------- .nv.info._Z4testv         --------------------------
	.section	.nv.info._Z4testv,"",@"SHT_CUDA_INFO"
	.sectionflags	@""
	.align	4


	//----- nvinfo : EIATTR_CUDA_API_VERSION
	.align		4
        /*0000*/ 	.byte	0x04, 0x37
        /*0002*/ 	.short	(.L_26 - .L_25)
.L_25:
        /*0004*/ 	.word	0x00000082


	//----- nvinfo : EIATTR_SPARSE_MMA_MASK
	.align		4
.L_26:
        /*0008*/ 	.byte	0x03, 0x50
        /*000a*/ 	.short	0x0000


	//----- nvinfo : EIATTR_MAXREG_COUNT
	.align		4
        /*000c*/ 	.byte	0x03, 0x1b
        /*000e*/ 	.short	0x00ff


	//----- nvinfo : EIATTR_EXTERNS
	.align		4
        /*0010*/ 	.byte	0x04, 0x0f
        /*0012*/ 	.short	(.L_28 - .L_27)


	//   ....[0]....
	.align		4
.L_27:
        /*0014*/ 	.word	index@(vprintf)


	//----- nvinfo : EIATTR_MERCURY_ISA_VERSION
	.align		4
.L_28:
        /*0018*/ 	.byte	0x03, 0x5f
        /*001a*/ 	.short	0x0101


	//----- nvinfo : EIATTR_VRC_CTA_INIT_COUNT
	.align		4
        /*001c*/ 	.byte	0x02, 0x4a
	.zero		1
	.zero		1


	//----- nvinfo : EIATTR_SYSCALL_OFFSETS
	.align		4
        /*0020*/ 	.byte	0x04, 0x46
        /*0022*/ 	.short	(.L_30 - .L_29)


	//   ....[0]....
.L_29:
        /*0024*/ 	.word	0x00000170


	//----- nvinfo : EIATTR_EXIT_INSTR_OFFSETS
	.align		4
.L_30:
        /*0028*/ 	.byte	0x04, 0x1c
        /*002a*/ 	.short	(.L_32 - .L_31)


	//   ....[0]....
.L_31:
        /*002c*/ 	.word	0x00000180


	//----- nvinfo : EIATTR_SW_WAR
	.align		4
.L_32:
        /*0030*/ 	.byte	0x04, 0x36
        /*0032*/ 	.short	(.L_34 - .L_33)
.L_33:
        /*0034*/ 	.word	0x00000008
.L_34:


//--------------------- .nv.callgraph             --------------------------
	.section	.nv.callgraph,"",@"SHT_CUDA_CALLGRAPH"
	.align	4
	.sectionentsize	8
	.align		4
        /*0000*/ 	.word	0x00000000
	.align		4
        /*0004*/ 	.word	0xffffffff
	.align		4
        /*0008*/ 	.word	index@(_Z4testv)
	.align		4
        /*000c*/ 	.word	index@(vprintf)
	.align		4
        /*0010*/ 	.word	0x00000000
	.align		4
        /*0014*/ 	.word	0xfffffffe
	.align		4
        /*0018*/ 	.word	0x00000000
	.align		4
        /*001c*/ 	.word	0xfffffffd
	.align		4
        /*0020*/ 	.word	0x00000000
	.align		4
        /*0024*/ 	.word	0xfffffffc


//--------------------- .nv.constant4             --------------------------
	.section	.nv.constant4,"a",@progbits
	.align	8
	.align		8
.nv.constant4:
        /*0000*/ 	.dword	$str
	.align		8
        /*0008*/ 	.dword	vprintf


//--------------------- .text._Z6pi_estPi         --------------------------
	.section	.text._Z6pi_estPi,"ax",@progbits
	.align	128
        .global         _Z6pi_estPi
        .type           _Z6pi_estPi,@function
        .size           _Z6pi_estPi,(.L_x_3 - _Z6pi_estPi)
        .other          _Z6pi_estPi,@"STO_CUDA_ENTRY STV_DEFAULT"
_Z6pi_estPi:
.text._Z6pi_estPi:
[----:B------:R-:W-:Y:S01]  /*0000*/  LDC R1, c[0x0][0x37c] ;  /* 0x0000df00ff017b82 */ /* 0x000fe20000000800 */
[----:B------:R-:W0:Y:S07]  /*0010*/  S2R R5, SR_TID.Y ;  /* 0x0000000000057919 */ /* 0x000e2e0000002200 */
[----:B------:R-:W1:Y:S01]  /*0020*/  LDC R4, c[0x0][0x360] ;  /* 0x0000d800ff047b82 */ /* 0x000e620000000800 */
[----:B------:R-:W1:Y:S07]  /*0030*/  S2R R3, SR_TID.X ;  /* 0x0000000000037919 */ /* 0x000e6e0000002100 */
[----:B------:R-:W0:Y:S08]  /*0040*/  S2UR UR5, SR_CTAID.Y ;  /* 0x00000000000579c3 */ /* 0x000e300000002600 */
[----:B------:R-:W0:Y:S08]  /*0050*/  LDC R2, c[0x0][0x364] ;  /* 0x0000d900ff027b82 */ /* 0x000e300000000800 */
[----:B------:R-:W1:Y:S08]  /*0060*/  S2UR UR4, SR_CTAID.X ;  /* 0x00000000000479c3 */ /* 0x000e700000002500 */
[----:B------:R-:W2:Y:S01]  /*0070*/  LDC R7, c[0x0][0x370] ;  /* 0x0000dc00ff077b82 */ /* 0x000ea20000000800 */
[----:B0-----:R-:W-:-:S02]  /*0080*/  IMAD R2, R2, UR5, R5 ;  /* 0x0000000502027c24 */ /* 0x001fc4000f8e0205 */
[----:B-1----:R-:W-:Y:S02]  /*0090*/  IMAD R0, R4, UR4, R3 ;  /* 0x0000000404007c24 */ /* 0x002fe4000f8e0203 */
[----:B------:R-:W-:-:S04]  /*00a0*/  IMAD R3, R2, R2, RZ ;  /* 0x0000000202037224 */ /* 0x000fc800078e02ff */
[----:B------:R-:W-:Y:S02]  /*00b0*/  IMAD R3, R0, R0, R3 ;  /* 0x0000000000037224 */ /* 0x000fe400078e0203 */
[----:B--2---:R-:W-:-:S04]  /*00c0*/  IMAD R2, R4, R7, -0x1 ;  /* 0xffffffff04027424 */ /* 0x004fc800078e0207 */
[----:B------:R-:W-:-:S05]  /*00d0*/  IMAD R2, R2, R2, RZ ;  /* 0x0000000202027224 */ /* 0x000fca00078e02ff */
[----:B------:R-:W-:-:S13]  /*00e0*/  ISETP.GT.U32.AND P0, PT, R3, R2, PT ;  /* 0x000000020300720c */ /* 0x000fda0003f04070 */
[----:B------:R-:W-:Y:S05]  /*00f0*/  @P0 EXIT ;  /* 0x000000000000094d */ /* 0x000fea0003800000 */
[----:B------:R-:W0:Y:S01]  /*0100*/  S2R R0, SR_LANEID ;  /* 0x0000000000007919 */ /* 0x000e220000000000 */
[----:B------:R-:W1:Y:S01]  /*0110*/  LDC.64 R2, c[0x0][0x380] ;  /* 0x0000e000ff027b82 */ /* 0x000e620000000a00 */
[----:B------:R-:W-:Y:S01]  /*0120*/  VOTEU.ANY UR6, UPT, PT ;  /* 0x0000000000067886 */ /* 0x000fe200038e0100 */
[----:B------:R-:W1:Y:S01]  /*0130*/  LDCU.64 UR4, c[0x0][0x358] ;  /* 0x00006b00ff0477ac */ /* 0x000e620008000a00 */
[----:B------:R-:W1:Y:S01]  /*0140*/  POPC R5, UR6 ;  /* 0x0000000600057d09 */ /* 0x000e620008000000 */
[----:B------:R-:W-:-:S06]  /*0150*/  UFLO.U32 UR7, UR6 ;  /* 0x00000006000772bd */ /* 0x000fcc00080e0000 */
[----:B0-----:R-:W-:-:S13]  /*0160*/  ISETP.EQ.U32.AND P0, PT, R0, UR7, PT ;  /* 0x0000000700007c0c */ /* 0x001fda000bf02070 */
[----:B-1----:R-:W-:Y:S01]  /*0170*/  @P0 REDG.E.ADD.STRONG.GPU desc[UR4][R2.64], R5 ;  /* 0x000000050200098e */ /* 0x002fe2000c12e104 */
[----:B------:R-:W-:Y:S05]  /*0180*/  EXIT ;  /* 0x000000000000794d */ /* 0x000fea0003800000 */
.L_x_0:
[----:B------:R-:W-:-:S00]  /*0190*/  BRA `(.L_x_0) ;  /* 0xfffffffc00fc7947 */ /* 0x000fc0000383ffff */
[----:B------:R-:W-:-:S00]  /*01a0*/  NOP ;  /* 0x0000000000007918 */ /* 0x000fc00000000000 */
        /* <DEDUP_REMOVED lines=13> */
.L_x_3:


//--------------------- .text._Z4testv            --------------------------
	.section	.text._Z4testv,"ax",@progbits
	.align	128
        .global         _Z4testv
        .type           _Z4testv,@function
        .size           _Z4testv,(.L_x_4 - _Z4testv)
        .other          _Z4testv,@"STO_CUDA_ENTRY STV_DEFAULT"
_Z4testv:
.text._Z4testv:
[----:B------:R-:W0:Y:S01]  /*0000*/  LDC R1, c[0x0][0x37c] ;  /* 0x0000df00ff017b82 */ /* 0x000e220000000800 */
[----:B------:R-:W1:Y:S01]  /*0010*/  S2R R10, SR_CTAID.X ;  /* 0x00000000000a7919 */ /* 0x000e620000002500 */
[----:B------:R-:W2:Y:S01]  /*0020*/  LDCU UR5, c[0x0][0x2fc] ;  /* 0x00005f80ff0577ac */ /* 0x000ea20008000800 */
[----:B0-----:R-:W-:Y:S01]  /*0030*/  VIADD R1, R1, 0xffffffe8 ;  /* 0xffffffe801017836 */ /* 0x001fe20000000000 */
[----:B------:R-:W-:Y:S01]  /*0040*/  MOV R0, 0x8 ;  /* 0x0000000800007802 */ /* 0x000fe20000000f00 */
[----:B------:R-:W1:Y:S01]  /*0050*/  S2R R11, SR_CTAID.Y ;  /* 0x00000000000b7919 */ /* 0x000e620000002600 */
[----:B------:R-:W0:Y:S02]  /*0060*/  LDCU UR6, c[0x0][0x360] ;  /* 0x00006c00ff0677ac */ /* 0x000e240008000800 */
[----:B------:R3:W4:Y:S01]  /*0070*/  LDC.64 R8, c[0x4][R0] ;  /* 0x0100000000087b82 */ /* 0x0007220000000a00 */
[----:B------:R-:W0:Y:S01]  /*0080*/  S2R R12, SR_TID.X ;  /* 0x00000000000c7919 */ /* 0x000e220000002100 */
[----:B------:R-:W5:Y:S01]  /*0090*/  LDCU UR7, c[0x0][0x364] ;  /* 0x00006c80ff0777ac */ /* 0x000f620008000800 */
[----:B------:R-:W5:Y:S01]  /*00a0*/  S2R R13, SR_TID.Y ;  /* 0x00000000000d7919 */ /* 0x000f620000002200 */
[----:B------:R-:W2:Y:S02]  /*00b0*/  LDCU UR4, c[0x0][0x2f8] ;  /* 0x00005f00ff0477ac */ /* 0x000ea40008000800 */
[----:B--2---:R-:W-:-:S04]  /*00c0*/  IADD3 R6, P0, PT, R1, UR4, RZ ;  /* 0x0000000401067c10 */ /* 0x004fc8000ff1e0ff */
[----:B------:R-:W-:Y:S01]  /*00d0*/  IADD3.X R7, PT, PT, RZ, UR5, RZ, P0, !PT ;  /* 0x00000005ff077c10 */ /* 0x000fe200087fe4ff */
[----:B-1----:R3:W-:Y:S01]  /*00e0*/  STL.64 [R1], R10 ;  /* 0x0000000a01007387 */ /* 0x0027e20000100a00 */
[----:B0-----:R-:W-:Y:S02]  /*00f0*/  IMAD R2, R10, UR6, R12 ;  /* 0x000000060a027c24 */ /* 0x001fe4000f8e020c */
[----:B-----5:R-:W-:Y:S01]  /*0100*/  IMAD R3, R11, UR7, R13 ;  /* 0x000000070b037c24 */ /* 0x020fe2000f8e020d */
[----:B------:R3:W-:Y:S01]  /*0110*/  STL.64 [R1+0x8], R12 ;  /* 0x0000080c01007387 */ /* 0x0007e20000100a00 */
[----:B------:R-:W0:Y:S03]  /*0120*/  LDCU.64 UR6, c[0x4][URZ] ;  /* 0x01000000ff0677ac */ /* 0x000e260008000a00 */
[----:B------:R3:W-:Y:S01]  /*0130*/  STL.64 [R1+0x10], R2 ;  /* 0x0000100201007387 */ /* 0x0007e20000100a00 */
[----:B0-----:R-:W-:Y:S01]  /*0140*/  IMAD.U32 R4, RZ, RZ, UR6 ;  /* 0x00000006ff047e24 */ /* 0x001fe2000f8e00ff */
[----:B---34-:R-:W-:-:S07]  /*0150*/  MOV R5, UR7 ;  /* 0x0000000700057c02 */ /* 0x018fce0008000f00 */
[----:B------:R-:W-:-:S07]  /*0160*/  LEPC R20, `(.L_x_1) ;  /* 0x000000001014794e */ /* 0x000fce0000000000 */
[----:B------:R-:W-:Y:S05]  /*0170*/  CALL.ABS.NOINC R8 ;  /* 0x0000000008007343 */ /* 0x000fea0003c00000 */
.L_x_1:
[----:B------:R-:W-:Y:S05]  /*0180*/  EXIT ;  /* 0x000000000000794d */ /* 0x000fea0003800000 */
.L_x_2:
        /* <DEDUP_REMOVED lines=15> */
.L_x_4:


//--------------------- .nv.global.init           --------------------------
	.section	.nv.global.init,"aw",@progbits
.nv.global.init:
	.type		$str,@object
	.size		$str,(.L_0 - $str)
$str:
        /*0000*/ 	.byte	0x49, 0x2c, 0x6d, 0x20, 0x62, 0x6c, 0x6f, 0x63, 0x6b, 0x20, 0x28, 0x25, 0x64, 0x2c, 0x25, 0x64
        /*0010*/ 	.byte	0x29, 0x2c, 0x20, 0x74, 0x68, 0x72, 0x65, 0x61, 0x64, 0x20, 0x28, 0x25, 0x64, 0x2c, 0x25, 0x64
        /*0020*/ 	.byte	0x29, 0x2c, 0x20, 0x6d, 0x79, 0x20, 0x69, 0x3d, 0x25, 0x64, 0x2c, 0x20, 0x6d, 0x79, 0x20, 0x6a
        /*0030*/ 	.byte	0x3d, 0x25, 0x64, 0x0a, 0x00
.L_0:


//--------------------- .nv.shared.reserved.0     --------------------------
	.section	.nv.shared.reserved.0,"aw",@nobits
	.weak		__nv_reservedSMEM_offset_0_alias
	.size		__nv_reservedSMEM_offset_0_alias, 0, 64
	.other		__nv_reservedSMEM_offset_0_alias,@"STO_CUDA_RESERVED_SHARED STV_DEFAULT"
__nv_reservedSMEM_offset_0_alias:
	.zero		0
	.zero		64


//--------------------- .nv.constant0._Z6pi_estPi --------------------------
	.section	.nv.constant0._Z6pi_estPi,"a",@progbits
	.sectionflags	@""
	.align	4
.nv.constant0._Z6pi_estPi:
	.zero		904


//--------------------- .nv.constant0._Z4testv    --------------------------
	.section	.nv.constant0._Z4testv,"a",@progbits
	.sectionflags	@""
	.align	4
.nv.constant0._Z4testv:
	.zero		896


//--------------------- SYMBOLS --------------------------

	.type		.nv.reservedSmem.offset0,@object
	.size		.nv.reservedSmem.offset0,0x4
	.type		vprintf,@function
